//
// Generated by NVIDIA NVVM Compiler
//
// Compiler Build ID: CL-36424714
// Cuda compilation tools, release 13.0, V13.0.88
// Based on NVVM 20.0.0
//

.version 9.0
.target sm_100
.address_size 64

	// .globl	_Z4mmulPKfS0_Pfiii
// _ZZ4mmulPKfS0_PfiiiE2As has been demoted
// _ZZ4mmulPKfS0_PfiiiE2Bs has been demoted

.visible .entry _Z4mmulPKfS0_Pfiii(
	.param .u64 .ptr .align 1 _Z4mmulPKfS0_Pfiii_param_0,
	.param .u64 .ptr .align 1 _Z4mmulPKfS0_Pfiii_param_1,
	.param .u64 .ptr .align 1 _Z4mmulPKfS0_Pfiii_param_2,
	.param .u32 _Z4mmulPKfS0_Pfiii_param_3,
	.param .u32 _Z4mmulPKfS0_Pfiii_param_4,
	.param .u32 _Z4mmulPKfS0_Pfiii_param_5
)
{
	.reg .pred 	%p<11>;
	.reg .b32 	%r<94>;
	.reg .b32 	%f<73>;
	.reg .b64 	%rd<13>;
	// demoted variable
	.shared .align 4 .b8 _ZZ4mmulPKfS0_PfiiiE2As[4096];
	// demoted variable
	.shared .align 4 .b8 _ZZ4mmulPKfS0_PfiiiE2Bs[4096];
	ld.param.u64 	%rd3, [_Z4mmulPKfS0_Pfiii_param_0];
	ld.param.u64 	%rd4, [_Z4mmulPKfS0_Pfiii_param_1];
	ld.param.u64 	%rd5, [_Z4mmulPKfS0_Pfiii_param_2];
	ld.param.u32 	%r30, [_Z4mmulPKfS0_Pfiii_param_3];
	ld.param.u32 	%r31, [_Z4mmulPKfS0_Pfiii_param_5];
	mov.u32 	%r1, %tid.x;
	mov.u32 	%r2, %ntid.x;
	mov.u32 	%r32, %ctaid.x;
	mad.lo.s32 	%r3, %r2, %r32, %r1;
	mov.u32 	%r4, %tid.y;
	mov.u32 	%r33, %ntid.y;
	mov.u32 	%r34, %ctaid.y;
	mad.lo.s32 	%r5, %r33, %r34, %r4;
	setp.lt.s32 	%p1, %r31, 1;
	mov.f32 	%f71, 0f00000000;
	@%p1 bra 	$L__BB0_14;
	mad.lo.s32 	%r6, %r31, %r5, %r1;
	mul.lo.s32 	%r7, %r4, %r2;
	add.s32 	%r36, %r7, %r1;
	shl.b32 	%r37, %r36, 2;
	mov.u32 	%r38, _ZZ4mmulPKfS0_PfiiiE2As;
	add.s32 	%r8, %r38, %r37;
	mov.u32 	%r39, _ZZ4mmulPKfS0_PfiiiE2Bs;
	add.s32 	%r9, %r39, %r37;
	and.b32  	%r10, %r2, 7;
	and.b32  	%r11, %r2, 2040;
	shl.b32 	%r40, %r1, 2;
	add.s32 	%r12, %r39, %r40;
	shl.b32 	%r13, %r2, 5;
	shl.b32 	%r41, %r7, 2;
	add.s32 	%r42, %r41, %r38;
	add.s32 	%r14, %r42, 16;
	shl.b32 	%r15, %r2, 2;
	cvta.to.global.u64 	%rd1, %rd3;
	cvta.to.global.u64 	%rd2, %rd4;
	mov.f32 	%f71, 0f00000000;
	mov.b32 	%r87, 0;
$L__BB0_2:
	setp.lt.u32 	%p2, %r2, 8;
	add.s32 	%r44, %r6, %r87;
	mul.wide.u32 	%rd6, %r44, 4;
	add.s64 	%rd7, %rd1, %rd6;
	ld.global.f32 	%f18, [%rd7];
	st.shared.f32 	[%r8], %f18;
	add.s32 	%r45, %r87, %r4;
	mad.lo.s32 	%r46, %r45, %r30, %r3;
	mul.wide.u32 	%rd8, %r46, 4;
	add.s64 	%rd9, %rd2, %rd8;
	ld.global.f32 	%f19, [%rd9];
	st.shared.f32 	[%r9], %f19;
	bar.sync 	0;
	mov.b32 	%r92, 0;
	@%p2 bra 	$L__BB0_5;
	and.b32  	%r47, %r2, -8;
	neg.s32 	%r90, %r47;
	mov.u32 	%r88, %r14;
	mov.u32 	%r89, %r12;
$L__BB0_4:
	.pragma "nounroll";
	ld.shared.f32 	%f20, [%r88+-16];
	ld.shared.f32 	%f21, [%r89];
	fma.rn.f32 	%f22, %f20, %f21, %f71;
	ld.shared.f32 	%f23, [%r88+-12];
	add.s32 	%r48, %r89, %r15;
	ld.shared.f32 	%f24, [%r48];
	fma.rn.f32 	%f25, %f23, %f24, %f22;
	ld.shared.f32 	%f26, [%r88+-8];
	add.s32 	%r49, %r48, %r15;
	ld.shared.f32 	%f27, [%r49];
	fma.rn.f32 	%f28, %f26, %f27, %f25;
	ld.shared.f32 	%f29, [%r88+-4];
	add.s32 	%r50, %r49, %r15;
	ld.shared.f32 	%f30, [%r50];
	fma.rn.f32 	%f31, %f29, %f30, %f28;
	ld.shared.f32 	%f32, [%r88];
	add.s32 	%r51, %r50, %r15;
	ld.shared.f32 	%f33, [%r51];
	fma.rn.f32 	%f34, %f32, %f33, %f31;
	ld.shared.f32 	%f35, [%r88+4];
	add.s32 	%r52, %r51, %r15;
	ld.shared.f32 	%f36, [%r52];
	fma.rn.f32 	%f37, %f35, %f36, %f34;
	ld.shared.f32 	%f38, [%r88+8];
	add.s32 	%r53, %r52, %r15;
	ld.shared.f32 	%f39, [%r53];
	fma.rn.f32 	%f40, %f38, %f39, %f37;
	ld.shared.f32 	%f41, [%r88+12];
	add.s32 	%r54, %r53, %r15;
	ld.shared.f32 	%f42, [%r54];
	fma.rn.f32 	%f71, %f41, %f42, %f40;
	add.s32 	%r90, %r90, 8;
	add.s32 	%r89, %r89, %r13;
	add.s32 	%r88, %r88, 32;
	setp.ne.s32 	%p3, %r90, 0;
	mov.u32 	%r92, %r11;
	@%p3 bra 	$L__BB0_4;
$L__BB0_5:
	setp.eq.s32 	%p4, %r10, 0;
	@%p4 bra 	$L__BB0_13;
	add.s32 	%r55, %r10, -1;
	setp.lt.u32 	%p5, %r55, 3;
	@%p5 bra 	$L__BB0_8;
	add.s32 	%r56, %r92, %r7;
	shl.b32 	%r57, %r56, 2;
	mov.u32 	%r58, _ZZ4mmulPKfS0_PfiiiE2As;
	add.s32 	%r59, %r58, %r57;
	ld.shared.f32 	%f44, [%r59];
	mad.lo.s32 	%r60, %r92, %r2, %r1;
	shl.b32 	%r61, %r60, 2;
	mov.u32 	%r62, _ZZ4mmulPKfS0_PfiiiE2Bs;
	add.s32 	%r63, %r62, %r61;
	ld.shared.f32 	%f45, [%r63];
	fma.rn.f32 	%f46, %f44, %f45, %f71;
	ld.shared.f32 	%f47, [%r59+4];
	add.s32 	%r64, %r63, %r15;
	ld.shared.f32 	%f48, [%r64];
	fma.rn.f32 	%f49, %f47, %f48, %f46;
	ld.shared.f32 	%f50, [%r59+8];
	add.s32 	%r65, %r64, %r15;
	ld.shared.f32 	%f51, [%r65];
	fma.rn.f32 	%f52, %f50, %f51, %f49;
	ld.shared.f32 	%f53, [%r59+12];
	add.s32 	%r66, %r65, %r15;
	ld.shared.f32 	%f54, [%r66];
	fma.rn.f32 	%f71, %f53, %f54, %f52;
	add.s32 	%r92, %r92, 4;
$L__BB0_8:
	and.b32  	%r67, %r2, 3;
	setp.eq.s32 	%p6, %r67, 0;
	@%p6 bra 	$L__BB0_13;
	setp.eq.s32 	%p7, %r67, 1;
	@%p7 bra 	$L__BB0_11;
	add.s32 	%r68, %r92, %r7;
	shl.b32 	%r69, %r68, 2;
	mov.u32 	%r70, _ZZ4mmulPKfS0_PfiiiE2As;
	add.s32 	%r71, %r70, %r69;
	ld.shared.f32 	%f56, [%r71];
	mad.lo.s32 	%r72, %r92, %r2, %r1;
	shl.b32 	%r73, %r72, 2;
	mov.u32 	%r74, _ZZ4mmulPKfS0_PfiiiE2Bs;
	add.s32 	%r75, %r74, %r73;
	ld.shared.f32 	%f57, [%r75];
	fma.rn.f32 	%f58, %f56, %f57, %f71;
	ld.shared.f32 	%f59, [%r71+4];
	add.s32 	%r76, %r75, %r15;
	ld.shared.f32 	%f60, [%r76];
	fma.rn.f32 	%f71, %f59, %f60, %f58;
	add.s32 	%r92, %r92, 2;
$L__BB0_11:
	and.b32  	%r77, %r2, 1;
	setp.eq.b32 	%p8, %r77, 1;
	not.pred 	%p9, %p8;
	@%p9 bra 	$L__BB0_13;
	add.s32 	%r78, %r92, %r7;
	shl.b32 	%r79, %r78, 2;
	mov.u32 	%r80, _ZZ4mmulPKfS0_PfiiiE2As;
	add.s32 	%r81, %r80, %r79;
	ld.shared.f32 	%f61, [%r81];
	mad.lo.s32 	%r82, %r92, %r2, %r1;
	shl.b32 	%r83, %r82, 2;
	mov.u32 	%r84, _ZZ4mmulPKfS0_PfiiiE2Bs;
	add.s32 	%r85, %r84, %r83;
	ld.shared.f32 	%f62, [%r85];
	fma.rn.f32 	%f71, %f61, %f62, %f71;
$L__BB0_13:
	bar.sync 	0;
	add.s32 	%r87, %r87, %r2;
	setp.lt.s32 	%p10, %r87, %r31;
	@%p10 bra 	$L__BB0_2;
$L__BB0_14:
	cvta.to.global.u64 	%rd10, %rd5;
	mad.lo.s32 	%r86, %r30, %r5, %r3;
	mul.wide.s32 	%rd11, %r86, 4;
	add.s64 	%rd12, %rd10, %rd11;
	st.global.f32 	[%rd12], %f71;
	ret;

}


// ===== COMPILED SASS (sm_100) =====

	.target	sm_100

	.elftype	@"ET_EXEC"


//--------------------- .note.nv.tkinfo           --------------------------
	.section	.note.nv.tkinfo,"",@"SHT_NOTE"
	.sectionflags	@"SHF_NOTE_NV_TKINFO"
	.tkinfo
        /*0018*/ 	.word	0x00000002
        /*0030*/ 	.string	""
        /*0030*/ 	.string	"ptxas"
        /*0030*/ 	.string	"Cuda compilation tools, release 13.0, V13.0.88"
        /*0030*/ 	.string	"Build cuda_13.0.r13.0/compiler.36424714_0"
        /*0030*/ 	.string	"-arch sm_100 -m 64 "



//--------------------- .note.nv.cuinfo           --------------------------
	.section	.note.nv.cuinfo,"",@"SHT_NOTE"
	.sectionflags	@"SHF_NOTE_NV_CUINFO"
        /*0018*/ 	.short	0x0002
        /*001a*/ 	.short	0x0064
        /*001c*/ 	.short	0x0082
	.zero		2


//--------------------- .nv.info                  --------------------------
	.section	.nv.info,"",@"SHT_CUDA_INFO"
	.align	4


	//----- nvinfo : EIATTR_REGCOUNT
	.align		4
        /*0000*/ 	.byte	0x04, 0x2f
        /*0002*/ 	.short	(.L_1 - .L_0)
	.align		4
.L_0:
        /*0004*/ 	.word	index@(_Z4mmulPKfS0_Pfiii)
        /*0008*/ 	.word	0x0000001f


	//----- nvinfo : EIATTR_FRAME_SIZE
	.align		4
.L_1:
        /*000c*/ 	.byte	0x04, 0x11
        /*000e*/ 	.short	(.L_3 - .L_2)
	.align		4
.L_2:
        /*0010*/ 	.word	index@(_Z4mmulPKfS0_Pfiii)
        /*0014*/ 	.word	0x00000000


	//----- nvinfo : EIATTR_MIN_STACK_SIZE
	.align		4
.L_3:
        /*0018*/ 	.byte	0x04, 0x12
        /*001a*/ 	.short	(.L_5 - .L_4)
	.align		4
.L_4:
        /*001c*/ 	.word	index@(_Z4mmulPKfS0_Pfiii)
        /*0020*/ 	.word	0x00000000
.L_5:


//--------------------- .nv.compat                --------------------------
	.section	.nv.compat,"",@"SHT_CUDA_COMPAT_INFO"
	.align	4
        /*0000*/ 	.byte	0x02, 0x09, 0x00, 0x00, 0x02, 0x02, 0x01, 0x00, 0x02, 0x05, 0x05, 0x00, 0x03, 0x07, 0x01, 0x01
        /*0010*/ 	.byte	0x02, 0x03, 0x00, 0x00, 0x02, 0x06, 0x01, 0x00, 0x04, 0x0b, 0x08, 0x00, 0x09, 0x00, 0x00, 0x00
        /*0020*/ 	.byte	0x00, 0x00, 0x00, 0x00


//--------------------- .nv.info._Z4mmulPKfS0_Pfiii --------------------------
	.section	.nv.info._Z4mmulPKfS0_Pfiii,"",@"SHT_CUDA_INFO"
	.sectionflags	@""
	.align	4


	//----- nvinfo : EIATTR_CUDA_API_VERSION
	.align		4
        /*0000*/ 	.byte	0x04, 0x37
        /*0002*/ 	.short	(.L_7 - .L_6)
.L_6:
        /*0004*/ 	.word	0x00000082


	//----- nvinfo : EIATTR_KPARAM_INFO
	.align		4
.L_7:
        /*0008*/ 	.byte	0x04, 0x17
        /*000a*/ 	.short	(.L_9 - .L_8)
.L_8:
        /*000c*/ 	.word	0x00000000
        /*0010*/ 	.short	0x0005
        /*0012*/ 	.short	0x0020
        /*0014*/ 	.byte	0x00, 0xf0, 0x11, 0x00


	//----- nvinfo : EIATTR_KPARAM_INFO
	.align		4
.L_9:
        /*0018*/ 	.byte	0x04, 0x17
        /*001a*/ 	.short	(.L_11 - .L_10)
.L_10:
        /*001c*/ 	.word	0x00000000
        /*0020*/ 	.short	0x0004
        /*0022*/ 	.short	0x001c
        /*0024*/ 	.byte	0x00, 0xf0, 0x11, 0x00


	//----- nvinfo : EIATTR_KPARAM_INFO
	.align		4
.L_11:
        /*0028*/ 	.byte	0x04, 0x17
        /*002a*/ 	.short	(.L_13 - .L_12)
.L_12:
        /*002c*/ 	.word	0x00000000
        /*0030*/ 	.short	0x0003
        /*0032*/ 	.short	0x0018
        /*0034*/ 	.byte	0x00, 0xf0, 0x11, 0x00


	//----- nvinfo : EIATTR_KPARAM_INFO
	.align		4
.L_13:
        /*0038*/ 	.byte	0x04, 0x17
        /*003a*/ 	.short	(.L_15 - .L_14)
.L_14:
        /*003c*/ 	.word	0x00000000
        /*0040*/ 	.short	0x0002
        /*0042*/ 	.short	0x0010
        /*0044*/ 	.byte	0x00, 0xf5, 0x21, 0x00


	//----- nvinfo : EIATTR_KPARAM_INFO
	.align		4
.L_15:
        /*0048*/ 	.byte	0x04, 0x17
        /*004a*/ 	.short	(.L_17 - .L_16)
.L_16:
        /*004c*/ 	.word	0x00000000
        /*0050*/ 	.short	0x0001
        /*0052*/ 	.short	0x0008
        /*0054*/ 	.byte	0x00, 0xf5, 0x21, 0x00


	//----- nvinfo : EIATTR_KPARAM_INFO
	.align		4
.L_17:
        /*0058*/ 	.byte	0x04, 0x17
        /*005a*/ 	.short	(.L_19 - .L_18)
.L_18:
        /*005c*/ 	.word	0x00000000
        /*0060*/ 	.short	0x0000
        /*0062*/ 	.short	0x0000
        /*0064*/ 	.byte	0x00, 0xf5, 0x21, 0x00


	//----- nvinfo : EIATTR_SPARSE_MMA_MASK
	.align		4
.L_19:
        /*0068*/ 	.byte	0x03, 0x50
        /*006a*/ 	.short	0x0000


	//----- nvinfo : EIATTR_MAXREG_COUNT
	.align		4
        /*006c*/ 	.byte	0x03, 0x1b
        /*006e*/ 	.short	0x00ff


	//----- nvinfo : EIATTR_NUM_BARRIERS
	.align		4
        /*0070*/ 	.byte	0x02, 0x4c
        /*0072*/ 	.byte	0x01
	.zero		1


	//----- nvinfo : EIATTR_MERCURY_ISA_VERSION
	.align		4
        /*0074*/ 	.byte	0x03, 0x5f
        /*0076*/ 	.short	0x0101


	//----- nvinfo : EIATTR_VRC_CTA_INIT_COUNT
	.align		4
        /*0078*/ 	.byte	0x02, 0x4a
	.zero		1
	.zero		1


	//----- nvinfo : EIATTR_EXIT_INSTR_OFFSETS
	.align		4
        /*007c*/ 	.byte	0x04, 0x1c
        /*007e*/ 	.short	(.L_21 - .L_20)


	//   ....[0]....
.L_20:
        /*0080*/ 	.word	0x00000a40


	//----- nvinfo : EIATTR_CBANK_PARAM_SIZE
	.align		4
.L_21:
        /*0084*/ 	.byte	0x03, 0x19
        /*0086*/ 	.short	0x0024


	//----- nvinfo : EIATTR_PARAM_CBANK
	.align		4
        /*0088*/ 	.byte	0x04, 0x0a
        /*008a*/ 	.short	(.L_23 - .L_22)
	.align		4
.L_22:
        /*008c*/ 	.word	index@(.nv.constant0._Z4mmulPKfS0_Pfiii)
        /*0090*/ 	.short	0x0380
        /*0092*/ 	.short	0x0024


	//----- nvinfo : EIATTR_SW_WAR
	.align		4
.L_23:
        /*0094*/ 	.byte	0x04, 0x36
        /*0096*/ 	.short	(.L_25 - .L_24)
.L_24:
        /*0098*/ 	.word	0x00000008
.L_25:


//--------------------- .nv.callgraph             --------------------------
	.section	.nv.callgraph,"",@"SHT_CUDA_CALLGRAPH"
	.align	4
	.sectionentsize	8
	.align		4
        /*0000*/ 	.word	0x00000000
	.align		4
        /*0004*/ 	.word	0xffffffff
	.align		4
        /*0008*/ 	.word	0x00000000
	.align		4
        /*000c*/ 	.word	0xfffffffe
	.align		4
        /*0010*/ 	.word	0x00000000
	.align		4
        /*0014*/ 	.word	0xfffffffd
	.align		4
        /*0018*/ 	.word	0x00000000
	.align		4
        /*001c*/ 	.word	0xfffffffc


//--------------------- .text._Z4mmulPKfS0_Pfiii  --------------------------
	.section	.text._Z4mmulPKfS0_Pfiii,"ax",@progbits
	.align	128
        .global         _Z4mmulPKfS0_Pfiii
        .type           _Z4mmulPKfS0_Pfiii,@function
        .size           _Z4mmulPKfS0_Pfiii,(.L_x_8 - _Z4mmulPKfS0_Pfiii)
        .other          _Z4mmulPKfS0_Pfiii,@"STO_CUDA_ENTRY STV_DEFAULT"
_Z4mmulPKfS0_Pfiii:
.text._Z4mmulPKfS0_Pfiii:
[----:B------:R-:W-:Y:S01]  /*0000*/  LDC R1, c[0x0][0x37c] ;  /* 0x0000df00ff017b82 */ /* 0x000fe20000000800 */
[----:B------:R-:W0:Y:S01]  /*0010*/  S2R R0, SR_TID.Y ;  /* 0x0000000000007919 */ /* 0x000e220000002200 */
[----:B------:R-:W1:Y:S06]  /*0020*/  LDCU UR7, c[0x0][0x3a0] ;  /* 0x00007400ff0777ac */ /* 0x000e6c0008000800 */
[----:B------:R-:W2:Y:S01]  /*0030*/  S2UR UR4, SR_CTAID.X ;  /* 0x00000000000479c3 */ /* 0x000ea20000002500 */
[----:B------:R-:W-:Y:S01]  /*0040*/  HFMA2 R18, -RZ, RZ, 0, 0 ;  /* 0x00000000ff127431 */ /* 0x000fe200000001ff */
[----:B------:R-:W2:Y:S01]  /*0050*/  S2R R6, SR_TID.X ;  /* 0x0000000000067919 */ /* 0x000ea20000002100 */
[----:B------:R-:W3:Y:S01]  /*0060*/  LDCU.64 UR8, c[0x0][0x358] ;  /* 0x00006b00ff0877ac */ /* 0x000ee20008000a00 */
[----:B------:R-:W0:Y:S04]  /*0070*/  S2R R9, SR_CTAID.Y ;  /* 0x0000000000097919 */ /* 0x000e280000002600 */
[----:B------:R-:W2:Y:S01]  /*0080*/  LDC R7, c[0x0][0x360] ;  /* 0x0000d800ff077b82 */ /* 0x000ea20000000800 */
[----:B------:R-:W0:Y:S01]  /*0090*/  LDCU UR5, c[0x0][0x364] ;  /* 0x00006c80ff0577ac */ /* 0x000e220008000800 */
[----:B-1----:R-:W-:Y:S01]  /*00a0*/  UISETP.GE.AND UP0, UPT, UR7, 0x1, UPT ;  /* 0x000000010700788c */ /* 0x002fe2000bf06270 */
[----:B--2---:R-:W-:-:S02]  /*00b0*/  IMAD R8, R7, UR4, R6 ;  /* 0x0000000407087c24 */ /* 0x004fc4000f8e0206 */
[----:B0-----:R-:W-:-:S06]  /*00c0*/  IMAD R9, R9, UR5, R0 ;  /* 0x0000000509097c24 */ /* 0x001fcc000f8e0200 */
[----:B---3--:R-:W-:Y:S05]  /*00d0*/  BRA.U !UP0, `(.L_x_0) ;  /* 0x0000000908447547 */ /* 0x008fea000b800000 */
[----:B------:R-:W0:Y:S01]  /*00e0*/  S2UR UR6, SR_CgaCtaId ;  /* 0x00000000000679c3 */ /* 0x000e220000008800 */
[----:B------:R-:W-:Y:S01]  /*00f0*/  UMOV UR4, 0x400 ;  /* 0x0000040000047882 */ /* 0x000fe20000000000 */
[----:B------:R-:W-:Y:S01]  /*0100*/  IMAD R11, R7, R0, RZ ;  /* 0x00000000070b7224 */ /* 0x000fe200078e02ff */
[----:B------:R-:W-:Y:S01]  /*0110*/  UIADD3 UR5, UPT, UPT, UR4, 0x1000, URZ ;  /* 0x0000100004057890 */ /* 0x000fe2000fffe0ff */
[--C-:B------:R-:W-:Y:S01]  /*0120*/  IMAD R10, R9, UR7, R6.reuse ;  /* 0x00000007090a7c24 */ /* 0x100fe2000f8e0206 */
[----:B------:R-:W-:Y:S01]  /*0130*/  LOP3.LUT R20, R7, 0x7, RZ, 0xc0, !PT ;  /* 0x0000000707147812 */ /* 0x000fe200078ec0ff */
[----:B------:R-:W-:Y:S01]  /*0140*/  IMAD.IADD R15, R11, 0x1, R6 ;  /* 0x000000010b0f7824 */ /* 0x000fe200078e0206 */
[----:B------:R-:W-:Y:S01]  /*0150*/  LOP3.LUT R12, R7, 0x7f8, RZ, 0xc0, !PT ;  /* 0x000007f8070c7812 */ /* 0x000fe200078ec0ff */
[----:B------:R-:W-:Y:S01]  /*0160*/  IMAD.MOV.U32 R13, RZ, RZ, RZ ;  /* 0x000000ffff0d7224 */ /* 0x000fe200078e00ff */
[----:B------:R-:W-:Y:S01]  /*0170*/  MOV R18, RZ ;  /* 0x000000ff00127202 */ /* 0x000fe20000000f00 */
[----:B0-----:R-:W-:-:S02]  /*0180*/  ULEA UR4, UR6, UR4, 0x18 ;  /* 0x0000000406047291 */ /* 0x001fc4000f8ec0ff */
[----:B------:R-:W-:-:S04]  /*0190*/  ULEA UR5, UR6, UR5, 0x18 ;  /* 0x0000000506057291 */ /* 0x000fc8000f8ec0ff */
[----:B------:R-:W-:Y:S02]  /*01a0*/  LEA R16, R11, UR4, 0x2 ;  /* 0x000000040b107c11 */ /* 0x000fe4000f8e10ff */
[C---:B------:R-:W-:Y:S02]  /*01b0*/  LEA R14, R15.reuse, UR4, 0x2 ;  /* 0x000000040f0e7c11 */ /* 0x040fe4000f8e10ff */
[----:B------:R-:W-:Y:S02]  /*01c0*/  LEA R15, R15, UR5, 0x2 ;  /* 0x000000050f0f7c11 */ /* 0x000fe4000f8e10ff */
[----:B------:R-:W-:Y:S02]  /*01d0*/  IADD3 R16, PT, PT, R16, 0x10, RZ ;  /* 0x0000001010107810 */ /* 0x000fe40007ffe0ff */
[----:B------:R-:W-:-:S07]  /*01e0*/  LEA R17, R6, UR5, 0x2 ;  /* 0x0000000506117c11 */ /* 0x000fce000f8e10ff */
.L_x_6:
[----:B0-----:R-:W0:Y:S01]  /*01f0*/  LDC.64 R4, c[0x0][0x380] ;  /* 0x0000e000ff047b82 */ /* 0x001e220000000a00 */
[----:B------:R-:W1:Y:S01]  /*0200*/  LDCU UR4, c[0x0][0x398] ;  /* 0x00007300ff0477ac */ /* 0x000e620008000800 */
[----:B------:R-:W-:Y:S01]  /*0210*/  IMAD.IADD R21, R0, 0x1, R13 ;  /* 0x0000000100157824 */ /* 0x000fe200078e020d */
[----:B------:R-:W-:-:S05]  /*0220*/  IADD3 R19, PT, PT, R10, R13, RZ ;  /* 0x0000000d0a137210 */ /* 0x000fca0007ffe0ff */
[----:B------:R-:W2:Y:S01]  /*0230*/  LDC.64 R2, c[0x0][0x388] ;  /* 0x0000e200ff027b82 */ /* 0x000ea20000000a00 */
[----:B-1----:R-:W-:Y:S01]  /*0240*/  IMAD R21, R21, UR4, R8 ;  /* 0x0000000415157c24 */ /* 0x002fe2000f8e0208 */
[----:B------:R-:W1:Y:S01]  /*0250*/  LDCU UR4, c[0x0][0x3a0] ;  /* 0x00007400ff0477ac */ /* 0x000e620008000800 */
[----:B0-----:R-:W-:-:S06]  /*0260*/  IMAD.WIDE.U32 R4, R19, 0x4, R4 ;  /* 0x0000000413047825 */ /* 0x001fcc00078e0004 */
[----:B------:R-:W3:Y:S01]  /*0270*/  LDG.E R5, desc[UR8][R4.64] ;  /* 0x0000000804057981 */ /* 0x000ee2000c1e1900 */
[----:B--2---:R-:W-:-:S06]  /*0280*/  IMAD.WIDE.U32 R2, R21, 0x4, R2 ;  /* 0x0000000415027825 */ /* 0x004fcc00078e0002 */
[----:B------:R-:W2:Y:S01]  /*0290*/  LDG.E R2, desc[UR8][R2.64] ;  /* 0x0000000802027981 */ /* 0x000ea2000c1e1900 */
[C---:B------:R-:W-:Y:S01]  /*02a0*/  ISETP.GE.U32.AND P1, PT, R7.reuse, 0x8, PT ;  /* 0x000000080700780c */ /* 0x040fe20003f26070 */
[----:B------:R-:W-:Y:S01]  /*02b0*/  IMAD.IADD R13, R7, 0x1, R13 ;  /* 0x00000001070d7824 */ /* 0x000fe200078e020d */
[----:B------:R-:W-:-:S04]  /*02c0*/  MOV R22, RZ ;  /* 0x000000ff00167202 */ /* 0x000fc80000000f00 */
[----:B-1----:R-:W-:Y:S01]  /*02d0*/  ISETP.GE.AND P0, PT, R13, UR4, PT ;  /* 0x000000040d007c0c */ /* 0x002fe2000bf06270 */
[----:B---3--:R0:W-:Y:S04]  /*02e0*/  STS [R14], R5 ;  /* 0x000000050e007388 */ /* 0x0081e80000000800 */
[----:B--2---:R0:W-:Y:S01]  /*02f0*/  STS [R15], R2 ;  /* 0x000000020f007388 */ /* 0x0041e20000000800 */
[----:B------:R-:W-:Y:S06]  /*0300*/  BAR.SYNC.DEFER_BLOCKING 0x0 ;  /* 0x0000000000007b1d */ /* 0x000fec0000010000 */
[----:B------:R-:W-:Y:S05]  /*0310*/  @!P1 BRA `(.L_x_1) ;  /* 0x0000000000a49947 */ /* 0x000fea0003800000 */
[----:B------:R-:W-:Y:S01]  /*0320*/  LOP3.LUT R3, R7, 0xfffffff8, RZ, 0xc0, !PT ;  /* 0xfffffff807037812 */ /* 0x000fe200078ec0ff */
[----:B0-----:R-:W-:Y:S01]  /*0330*/  IMAD.MOV.U32 R2, RZ, RZ, R16 ;  /* 0x000000ffff027224 */ /* 0x001fe200078e0010 */
[----:B------:R-:W-:-:S03]  /*0340*/  MOV R4, R17 ;  /* 0x0000001100047202 */ /* 0x000fc60000000f00 */
[----:B------:R-:W-:-:S07]  /*0350*/  IMAD.MOV R3, RZ, RZ, -R3 ;  /* 0x000000ffff037224 */ /* 0x000fce00078e0a03 */
.L_x_2:
[----:B------:R-:W-:Y:S01]  /*0360*/  LDS R21, [R2+-0x10] ;  /* 0xfffff00002157984 */ /* 0x000fe20000000800 */
[----:B------:R-:W-:Y:S01]  /*0370*/  LEA R26, R7, R4, 0x2 ;  /* 0x00000004071a7211 */ /* 0x000fe200078e10ff */
[----:B------:R-:W-:Y:S02]  /*0380*/  VIADD R3, R3, 0x8 ;  /* 0x0000000803037836 */ /* 0x000fe40000000000 */
[----:B------:R0:W1:Y:S02]  /*0390*/  LDS R23, [R4] ;  /* 0x0000000004177984 */ /* 0x0000640000000800 */
[----:B------:R-:W-:Y:S01]  /*03a0*/  IMAD R28, R7, 0x4, R26 ;  /* 0x00000004071c7824 */ /* 0x000fe200078e021a */
[----:B------:R-:W-:Y:S01]  /*03b0*/  ISETP.NE.AND P1, PT, R3, RZ, PT ;  /* 0x000000ff0300720c */ /* 0x000fe20003f25270 */
[----:B------:R-:W-:Y:S03]  /*03c0*/  LDS R5, [R2+-0xc] ;  /* 0xfffff40002057984 */ /* 0x000fe60000000800 */
[C---:B------:R-:W-:Y:S01]  /*03d0*/  LEA R25, R7.reuse, R28, 0x2 ;  /* 0x0000001c07197211 */ /* 0x040fe200078e10ff */
[----:B------:R-:W2:Y:S01]  /*03e0*/  LDS R26, [R26] ;  /* 0x000000001a1a7984 */ /* 0x000ea20000000800 */
[----:B0-----:R-:W-:-:S03]  /*03f0*/  LEA R4, R7, R4, 0x5 ;  /* 0x0000000407047211 */ /* 0x001fc600078e28ff */
[----:B------:R0:W-:Y:S04]  /*0400*/  LDS R19, [R28] ;  /* 0x000000001c137984 */ /* 0x0001e80000000800 */
[----:B------:R-:W3:Y:S01]  /*0410*/  LDS R22, [R2+-0x8] ;  /* 0xfffff80002167984 */ /* 0x000ee20000000800 */
[----:B-1----:R-:W-:Y:S01]  /*0420*/  FFMA R24, R21, R23, R18 ;  /* 0x0000001715187223 */ /* 0x002fe20000000012 */
[C---:B------:R-:W-:Y:S02]  /*0430*/  IMAD R23, R7.reuse, 0x4, R25 ;  /* 0x0000000407177824 */ /* 0x040fe400078e0219 */
[----:B------:R-:W-:Y:S04]  /*0440*/  LDS R18, [R2+-0x4] ;  /* 0xfffffc0002127984 */ /* 0x000fe80000000800 */
[----:B------:R-:W1:Y:S01]  /*0450*/  LDS R21, [R25] ;  /* 0x0000000019157984 */ /* 0x000e620000000800 */
[----:B------:R-:W-:Y:S01]  /*0460*/  LEA R27, R7, R23, 0x2 ;  /* 0x00000017071b7211 */ /* 0x000fe200078e10ff */
[----:B--2---:R-:W-:-:S02]  /*0470*/  FFMA R5, R5, R26, R24 ;  /* 0x0000001a05057223 */ /* 0x004fc40000000018 */
[----:B------:R-:W-:Y:S02]  /*0480*/  LDS R26, [R2+0x8] ;  /* 0x00000800021a7984 */ /* 0x000fe40000000800 */
[----:B0-----:R-:W-:Y:S02]  /*0490*/  IMAD R28, R7, 0x4, R27 ;  /* 0x00000004071c7824 */ /* 0x001fe400078e021b */
[----:B------:R-:W-:Y:S01]  /*04a0*/  LDS R27, [R27] ;  /* 0x000000001b1b7984 */ /* 0x000fe20000000800 */
[----:B---3--:R-:W-:-:S03]  /*04b0*/  FFMA R19, R22, R19, R5 ;  /* 0x0000001316137223 */ /* 0x008fc60000000005 */
[----:B------:R-:W-:Y:S04]  /*04c0*/  LDS R5, [R2] ;  /* 0x0000000002057984 */ /* 0x000fe80000000800 */
[----:B------:R-:W0:Y:S01]  /*04d0*/  LDS R22, [R23] ;  /* 0x0000000017167984 */ /* 0x000e220000000800 */
[----:B-1----:R-:W-:Y:S01]  /*04e0*/  FFMA R24, R18, R21, R19 ;  /* 0x0000001512187223 */ /* 0x002fe20000000013 */
[----:B------:R-:W-:Y:S02]  /*04f0*/  LEA R21, R7, R28, 0x2 ;  /* 0x0000001c07157211 */ /* 0x000fe400078e10ff */
[----:B------:R-:W1:Y:S04]  /*0500*/  LDS R18, [R2+0x4] ;  /* 0x0000040002127984 */ /* 0x000e680000000800 */
[----:B------:R-:W2:Y:S04]  /*0510*/  LDS R28, [R28] ;  /* 0x000000001c1c7984 */ /* 0x000ea80000000800 */
[----:B------:R-:W-:Y:S04]  /*0520*/  LDS R21, [R21] ;  /* 0x0000000015157984 */ /* 0x000fe80000000800 */
[----:B------:R3:W4:Y:S01]  /*0530*/  LDS R19, [R2+0xc] ;  /* 0x00000c0002137984 */ /* 0x0007220000000800 */
[----:B0-----:R-:W-:Y:S01]  /*0540*/  FFMA R5, R5, R22, R24 ;  /* 0x0000001605057223 */ /* 0x001fe20000000018 */
[----:B---3--:R-:W-:-:S03]  /*0550*/  VIADD R2, R2, 0x20 ;  /* 0x0000002002027836 */ /* 0x008fc60000000000 */
[----:B-1----:R-:W-:-:S04]  /*0560*/  FFMA R5, R18, R27, R5 ;  /* 0x0000001b12057223 */ /* 0x002fc80000000005 */
[----:B--2---:R-:W-:-:S04]  /*0570*/  FFMA R5, R26, R28, R5 ;  /* 0x0000001c1a057223 */ /* 0x004fc80000000005 */
[----:B----4-:R-:W-:Y:S01]  /*0580*/  FFMA R18, R19, R21, R5 ;  /* 0x0000001513127223 */ /* 0x010fe20000000005 */
[----:B------:R-:W-:Y:S06]  /*0590*/  @P1 BRA `(.L_x_2) ;  /* 0xfffffffc00701947 */ /* 0x000fec000383ffff */
[----:B------:R-:W-:-:S07]  /*05a0*/  MOV R22, R12 ;  /* 0x0000000c00167202 */ /* 0x000fce0000000f00 */
.L_x_1:
[----:B------:R-:W-:-:S13]  /*05b0*/  ISETP.NE.AND P1, PT, R20, RZ, PT ;  /* 0x000000ff1400720c */ /* 0x000fda0003f25270 */
[----:B------:R-:W-:Y:S05]  /*05c0*/  @!P1 BRA `(.L_x_3) ;  /* 0x0000000400009947 */ /* 0x000fea0003800000 */
[----:B0-----:R-:W-:Y:S02]  /*05d0*/  IADD3 R2, PT, PT, R20, -0x1, RZ ;  /* 0xffffffff14027810 */ /* 0x001fe40007ffe0ff */
[----:B------:R-:W-:Y:S02]  /*05e0*/  LOP3.LUT P2, R19, R7, 0x3, RZ, 0xc0, !PT ;  /* 0x0000000307137812 */ /* 0x000fe4000784c0ff */
[----:B------:R-:W-:-:S13]  /*05f0*/  ISETP.GE.U32.AND P1, PT, R2, 0x3, PT ;  /* 0x000000030200780c */ /* 0x000fda0003f26070 */
[----:B------:R-:W-:Y:S05]  /*0600*/  @!P1 BRA `(.L_x_4) ;  /* 0x0000000000649947 */ /* 0x000fea0003800000 */
[----:B------:R-:W0:Y:S01]  /*0610*/  S2UR UR5, SR_CgaCtaId ;  /* 0x00000000000579c3 */ /* 0x000e220000008800 */
[----:B------:R-:W-:Y:S01]  /*0620*/  UMOV UR4, 0x400 ;  /* 0x0000040000047882 */ /* 0x000fe20000000000 */
[C---:B------:R-:W-:Y:S01]  /*0630*/  IMAD R3, R22.reuse, R7, R6 ;  /* 0x0000000716037224 */ /* 0x040fe200078e0206 */
[----:B------:R-:W-:Y:S01]  /*0640*/  UIADD3 UR6, UPT, UPT, UR4, 0x1000, URZ ;  /* 0x0000100004067890 */ /* 0x000fe2000fffe0ff */
[----:B------:R-:W-:Y:S01]  /*0650*/  IMAD.IADD R2, R11, 0x1, R22 ;  /* 0x000000010b027824 */ /* 0x000fe200078e0216 */
[----:B------:R-:W-:Y:S02]  /*0660*/  IADD3 R22, PT, PT, R22, 0x4, RZ ;  /* 0x0000000416167810 */ /* 0x000fe40007ffe0ff */
[----:B0-----:R-:W-:Y:S02]  /*0670*/  ULEA UR6, UR5, UR6, 0x18 ;  /* 0x0000000605067291 */ /* 0x001fe4000f8ec0ff */
[----:B------:R-:W-:-:S04]  /*0680*/  ULEA UR4, UR5, UR4, 0x18 ;  /* 0x0000000405047291 */ /* 0x000fc8000f8ec0ff */
[----:B------:R-:W-:Y:S02]  /*0690*/  LEA R24, R3, UR6, 0x2 ;  /* 0x0000000603187c11 */ /* 0x000fe4000f8e10ff */
[----:B------:R-:W-:Y:S02]  /*06a0*/  LEA R4, R2, UR4, 0x2 ;  /* 0x0000000402047c11 */ /* 0x000fe4000f8e10ff */
[C---:B------:R-:W-:Y:S02]  /*06b0*/  LEA R26, R7.reuse, R24, 0x2 ;  /* 0x00000018071a7211 */ /* 0x040fe400078e10ff */
[----:B------:R-:W-:Y:S02]  /*06c0*/  LDS R24, [R24] ;  /* 0x0000000018187984 */ /* 0x000fe40000000800 */
[C---:B------:R-:W-:Y:S02]  /*06d0*/  LEA R21, R7.reuse, R26, 0x2 ;  /* 0x0000001a07157211 */ /* 0x040fe400078e10ff */
[----:B------:R-:W0:Y:S03]  /*06e0*/  LDS R5, [R4] ;  /* 0x0000000004057984 */ /* 0x000e260000000800 */
[----:B------:R-:W-:Y:S01]  /*06f0*/  IMAD R25, R7, 0x4, R21 ;  /* 0x0000000407197824 */ /* 0x000fe200078e0215 */
[----:B------:R-:W-:Y:S04]  /*0700*/  LDS R3, [R4+0x4] ;  /* 0x0000040004037984 */ /* 0x000fe80000000800 */
[----:B------:R-:W1:Y:S04]  /*0710*/  LDS R26, [R26] ;  /* 0x000000001a1a7984 */ /* 0x000e680000000800 */
[----:B------:R-:W-:Y:S04]  /*0720*/  LDS R2, [R21] ;  /* 0x0000000015027984 */ /* 0x000fe80000000800 */
[----:B------:R-:W2:Y:S04]  /*0730*/  LDS R28, [R4+0x8] ;  /* 0x00000800041c7984 */ /* 0x000ea80000000800 */
[----:B------:R-:W-:Y:S04]  /*0740*/  LDS R23, [R4+0xc] ;  /* 0x00000c0004177984 */ /* 0x000fe80000000800 */
[----:B------:R-:W3:Y:S01]  /*0750*/  LDS R25, [R25] ;  /* 0x0000000019197984 */ /* 0x000ee20000000800 */
[----:B0-----:R-:W-:-:S04]  /*0760*/  FFMA R18, R5, R24, R18 ;  /* 0x0000001805127223 */ /* 0x001fc80000000012 */
[----:B-1----:R-:W-:-:S04]  /*0770*/  FFMA R3, R3, R26, R18 ;  /* 0x0000001a03037223 */ /* 0x002fc80000000012 */
[----:B--2---:R-:W-:-:S04]  /*0780*/  FFMA R2, R28, R2, R3 ;  /* 0x000000021c027223 */ /* 0x004fc80000000003 */
[----:B---3--:R-:W-:-:S07]  /*0790*/  FFMA R18, R23, R25, R2 ;  /* 0x0000001917127223 */ /* 0x008fce0000000002 */
.L_x_4:
[----:B------:R-:W-:Y:S05]  /*07a0*/  @!P2 BRA `(.L_x_3) ;  /* 0x000000000088a947 */ /* 0x000fea0003800000 */
[----:B------:R-:W-:Y:S02]  /*07b0*/  ISETP.NE.AND P1, PT, R19, 0x1, PT ;  /* 0x000000011300780c */ /* 0x000fe40003f25270 */
[----:B------:R-:W-:-:S04]  /*07c0*/  LOP3.LUT R2, R7, 0x1, RZ, 0xc0, !PT ;  /* 0x0000000107027812 */ /* 0x000fc800078ec0ff */
[----:B------:R-:W-:-:S07]  /*07d0*/  ISETP.NE.U32.AND P2, PT, R2, 0x1, PT ;  /* 0x000000010200780c */ /* 0x000fce0003f45070 */
[----:B------:R-:W-:Y:S06]  /*07e0*/  @!P1 BRA `(.L_x_5) ;  /* 0x0000000000449947 */ /* 0x000fec0003800000 */
[----:B------:R-:W0:Y:S01]  /*07f0*/  S2UR UR5, SR_CgaCtaId ;  /* 0x00000000000579c3 */ /* 0x000e220000008800 */
[----:B------:R-:W-:Y:S01]  /*0800*/  UMOV UR4, 0x400 ;  /* 0x0000040000047882 */ /* 0x000fe20000000000 */
[C---:B------:R-:W-:Y:S01]  /*0810*/  IMAD R3, R22.reuse, R7, R6 ;  /* 0x0000000716037224 */ /* 0x040fe200078e0206 */
[----:B------:R-:W-:Y:S01]  /*0820*/  UIADD3 UR6, UPT, UPT, UR4, 0x1000, URZ ;  /* 0x0000100004067890 */ /* 0x000fe2000fffe0ff */
[----:B------:R-:W-:Y:S02]  /*0830*/  IADD3 R2, PT, PT, R11, R22, RZ ;  /* 0x000000160b027210 */ /* 0x000fe40007ffe0ff */
[----:B------:R-:W-:Y:S01]  /*0840*/  IADD3 R22, PT, PT, R22, 0x2, RZ ;  /* 0x0000000216167810 */ /* 0x000fe20007ffe0ff */
[----:B0-----:R-:W-:Y:S02]  /*0850*/  ULEA UR6, UR5, UR6, 0x18 ;  /* 0x0000000605067291 */ /* 0x001fe4000f8ec0ff */
[----:B------:R-:W-:-:S04]  /*0860*/  ULEA UR4, UR5, UR4, 0x18 ;  /* 0x0000000405047291 */ /* 0x000fc8000f8ec0ff */
[----:B------:R-:W-:Y:S02]  /*0870*/  LEA R4, R3, UR6, 0x2 ;  /* 0x0000000603047c11 */ /* 0x000fe4000f8e10ff */
[----:B------:R-:W-:-:S03]  /*0880*/  LEA R2, R2, UR4, 0x2 ;  /* 0x0000000402027c11 */ /* 0x000fc6000f8e10ff */
[----:B------:R-:W-:Y:S02]  /*0890*/  IMAD R5, R7, 0x4, R4 ;  /* 0x0000000407057824 */ /* 0x000fe400078e0204 */
[----:B------:R-:W-:Y:S04]  /*08a0*/  LDS R3, [R2] ;  /* 0x0000000002037984 */ /* 0x000fe80000000800 */
[----:B------:R-:W0:Y:S04]  /*08b0*/  LDS R4, [R4] ;  /* 0x0000000004047984 */ /* 0x000e280000000800 */
[----:B------:R-:W-:Y:S04]  /*08c0*/  LDS R24, [R2+0x4] ;  /* 0x0000040002187984 */ /* 0x000fe80000000800 */
[----:B------:R-:W1:Y:S01]  /*08d0*/  LDS R5, [R5] ;  /* 0x0000000005057984 */ /* 0x000e620000000800 */
[----:B0-----:R-:W-:-:S04]  /*08e0*/  FFMA R3, R3, R4, R18 ;  /* 0x0000000403037223 */ /* 0x001fc80000000012 */
[----:B-1----:R-:W-:-:S07]  /*08f0*/  FFMA R18, R24, R5, R3 ;  /* 0x0000000518127223 */ /* 0x002fce0000000003 */
.L_x_5:
[----:B------:R-:W-:Y:S05]  /*0900*/  @P2 BRA `(.L_x_3) ;  /* 0x0000000000302947 */ /* 0x000fea0003800000 */
[----:B------:R-:W0:Y:S01]  /*0910*/  S2UR UR5, SR_CgaCtaId ;  /* 0x00000000000579c3 */ /* 0x000e220000008800 */
[----:B------:R-:W-:Y:S01]  /*0920*/  UMOV UR4, 0x400 ;  /* 0x0000040000047882 */ /* 0x000fe20000000000 */
[-C--:B------:R-:W-:Y:S01]  /*0930*/  IMAD R3, R7, R22.reuse, R6 ;  /* 0x0000001607037224 */ /* 0x080fe200078e0206 */
[----:B------:R-:W-:Y:S01]  /*0940*/  UIADD3 UR6, UPT, UPT, UR4, 0x1000, URZ ;  /* 0x0000100004067890 */ /* 0x000fe2000fffe0ff */
[----:B------:R-:W-:-:S03]  /*0950*/  IADD3 R2, PT, PT, R11, R22, RZ ;  /* 0x000000160b027210 */ /* 0x000fc60007ffe0ff */
[----:B0-----:R-:W-:Y:S02]  /*0960*/  ULEA UR6, UR5, UR6, 0x18 ;  /* 0x0000000605067291 */ /* 0x001fe4000f8ec0ff */
[----:B------:R-:W-:-:S04]  /*0970*/  ULEA UR4, UR5, UR4, 0x18 ;  /* 0x0000000405047291 */ /* 0x000fc8000f8ec0ff */
[----:B------:R-:W-:Y:S02]  /*0980*/  LEA R4, R3, UR6, 0x2 ;  /* 0x0000000603047c11 */ /* 0x000fe4000f8e10ff */
[----:B------:R-:W-:-:S04]  /*0990*/  LEA R2, R2, UR4, 0x2 ;  /* 0x0000000402027c11 */ /* 0x000fc8000f8e10ff */
[----:B------:R-:W-:Y:S04]  /*09a0*/  LDS R4, [R4] ;  /* 0x0000000004047984 */ /* 0x000fe80000000800 */
[----:B------:R-:W0:Y:S02]  /*09b0*/  LDS R3, [R2] ;  /* 0x0000000002037984 */ /* 0x000e240000000800 */
[----:B0-----:R-:W-:-:S07]  /*09c0*/  FFMA R18, R3, R4, R18 ;  /* 0x0000000403127223 */ /* 0x001fce0000000012 */
.L_x_3:
[----:B------:R-:W-:Y:S06]  /*09d0*/  BAR.SYNC.DEFER_BLOCKING 0x0 ;  /* 0x0000000000007b1d */ /* 0x000fec0000010000 */
[----:B------:R-:W-:Y:S05]  /*09e0*/  @!P0 BRA `(.L_x_6) ;  /* 0xfffffff800008947 */ /* 0x000fea000383ffff */
.L_x_0:
[----:B0-----:R-:W0:Y:S01]  /*09f0*/  LDC.64 R2, c[0x0][0x390] ;  /* 0x0000e400ff027b82 */ /* 0x001e220000000a00 */
[----:B------:R-:W1:Y:S02]  /*0a00*/  LDCU UR4, c[0x0][0x398] ;  /* 0x00007300ff0477ac */ /* 0x000e640008000800 */
[----:B-1----:R-:W-:-:S04]  /*0a10*/  IMAD R9, R9, UR4, R8 ;  /* 0x0000000409097c24 */ /* 0x002fc8000f8e0208 */
[----:B0-----:R-:W-:-:S05]  /*0a20*/  IMAD.WIDE R2, R9, 0x4, R2 ;  /* 0x0000000409027825 */ /* 0x001fca00078e0202 */
[----:B------:R-:W-:Y:S01]  /*0a30*/  STG.E desc[UR8][R2.64], R18 ;  /* 0x0000001202007986 */ /* 0x000fe2000c101908 */
[----:B------:R-:W-:Y:S05]  /*0a40*/  EXIT ;  /* 0x000000000000794d */ /* 0x000fea0003800000 */
.L_x_7:
[----:B------:R-:W-:-:S00]  /*0a50*/  BRA `(.L_x_7) ;  /* 0xfffffffc00fc7947 */ /* 0x000fc0000383ffff */
[----:B------:R-:W-:-:S00]  /*0a60*/  NOP ;  /* 0x0000000000007918 */ /* 0x000fc00000000000 */
        /* <DEDUP_REMOVED lines=9> */
.L_x_8:


//--------------------- .nv.shared._Z4mmulPKfS0_Pfiii --------------------------
	.section	.nv.shared._Z4mmulPKfS0_Pfiii,"aw",@nobits
	.sectionflags	@""
	.align	4
.nv.shared._Z4mmulPKfS0_Pfiii:
	.zero		9216


//--------------------- .nv.shared.reserved.0     --------------------------
	.section	.nv.shared.reserved.0,"aw",@nobits
	.weak		__nv_reservedSMEM_offset_0_alias
	.size		__nv_reservedSMEM_offset_0_alias, 0, 64
	.other		__nv_reservedSMEM_offset_0_alias,@"STO_CUDA_RESERVED_SHARED STV_DEFAULT"
__nv_reservedSMEM_offset_0_alias:
	.zero		0
	.zero		64


//--------------------- .nv.constant0._Z4mmulPKfS0_Pfiii --------------------------
	.section	.nv.constant0._Z4mmulPKfS0_Pfiii,"a",@progbits
	.sectionflags	@""
	.align	4
.nv.constant0._Z4mmulPKfS0_Pfiii:
	.zero		932


//--------------------- SYMBOLS --------------------------

	.type		.nv.reservedSmem.offset0,@object
	.size		.nv.reservedSmem.offset0,0x4
	.type		.nv.reservedSmem.cap,@object
	.size		.nv.reservedSmem.cap,0x4
